	.headerflags	@"EF_CUDA_TEXMODE_UNIFIED EF_CUDA_64BIT_ADDRESS EF_CUDA_ACCELERATORS EF_CUDA_SM90 EF_CUDA_VIRTUAL_SM(EF_CUDA_SM90)"
	.elftype	@"ET_EXEC"


//--------------------- .nv.info                  --------------------------
	.section	.nv.info,"",@"SHT_CUDA_INFO"
	.align	4


	//----- nvinfo : EIATTR_REGCOUNT
	.align		4
        /*0000*/ 	.byte	0x04, 0x2f
        /*0002*/ 	.short	(.L_1 - .L_0)
	.align		4
.L_0:
        /*0004*/ 	.word	index@(triton_poi_fused_convolution_leaky_relu_1)
        /*0008*/ 	.word	0x0000000c


	//----- nvinfo : EIATTR_MIN_STACK_SIZE
	.align		4
.L_1:
        /*000c*/ 	.byte	0x04, 0x12
        /*000e*/ 	.short	(.L_3 - .L_2)
	.align		4
.L_2:
        /*0010*/ 	.word	index@(triton_poi_fused_convolution_leaky_relu_1)
        /*0014*/ 	.word	0x00000000


	//----- nvinfo : EIATTR_FRAME_SIZE
	.align		4
.L_3:
        /*0018*/ 	.byte	0x04, 0x11
        /*001a*/ 	.short	(.L_5 - .L_4)
	.align		4
.L_4:
        /*001c*/ 	.word	index@(triton_poi_fused_convolution_leaky_relu_1)
        /*0020*/ 	.word	0x00000000


	//----- nvinfo : EIATTR_MIN_STACK_SIZE
	.align		4
.L_5:
        /*0024*/ 	.byte	0x04, 0x12
        /*0026*/ 	.short	(.L_7 - .L_6)
	.align		4
.L_6:
        /*0028*/ 	.word	index@(triton_poi_fused_convolution_leaky_relu_1)
        /*002c*/ 	.word	0x00000000
.L_7:


//--------------------- .nv.info.triton_poi_fused_convolution_leaky_relu_1 --------------------------
	.section	.nv.info.triton_poi_fused_convolution_leaky_relu_1,"",@"SHT_CUDA_INFO"
	.sectionflags	@""
	.align	4


	//----- nvinfo : EIATTR_CUDA_API_VERSION
	.align		4
        /*0000*/ 	.byte	0x04, 0x37
        /*0002*/ 	.short	(.L_9 - .L_8)
.L_8:
        /*0004*/ 	.word	0x0000007c


	//----- nvinfo : EIATTR_KPARAM_INFO
	.align		4
.L_9:
        /*0008*/ 	.byte	0x04, 0x17
        /*000a*/ 	.short	(.L_11 - .L_10)
.L_10:
        /*000c*/ 	.word	0x00000000
        /*0010*/ 	.short	0x0002
        /*0012*/ 	.short	0x0010
        /*0014*/ 	.byte	0x00, 0xf0, 0x11, 0x00


	//----- nvinfo : EIATTR_KPARAM_INFO
	.align		4
.L_11:
        /*0018*/ 	.byte	0x04, 0x17
        /*001a*/ 	.short	(.L_13 - .L_12)
.L_12:
        /*001c*/ 	.word	0x00000000
        /*0020*/ 	.short	0x0001
        /*0022*/ 	.short	0x0008
        /*0024*/ 	.byte	0x00, 0xf4, 0x21, 0x00


	//----- nvinfo : EIATTR_KPARAM_INFO
	.align		4
.L_13:
        /*0028*/ 	.byte	0x04, 0x17
        /*002a*/ 	.short	(.L_15 - .L_14)
.L_14:
        /*002c*/ 	.word	0x00000000
        /*0030*/ 	.short	0x0000
        /*0032*/ 	.short	0x0000
        /*0034*/ 	.byte	0x00, 0xf4, 0x21, 0x00


	//----- nvinfo : EIATTR_SPARSE_MMA_MASK
	.align		4
.L_15:
        /*0038*/ 	.byte	0x03, 0x50
        /*003a*/ 	.short	0x0000


	//----- nvinfo : EIATTR_MAXREG_COUNT
	.align		4
        /*003c*/ 	.byte	0x03, 0x1b
        /*003e*/ 	.short	0x00ff


	//----- nvinfo : EIATTR_EXIT_INSTR_OFFSETS
	.align		4
        /*0040*/ 	.byte	0x04, 0x1c
        /*0042*/ 	.short	(.L_17 - .L_16)


	//   ....[0]....
.L_16:
        /*0044*/ 	.word	0x000001a0


	//   ....[1]....
        /*0048*/ 	.word	0x000001c0


	//----- nvinfo : EIATTR_REQNTID
	.align		4
.L_17:
        /*004c*/ 	.byte	0x04, 0x10
        /*004e*/ 	.short	(.L_19 - .L_18)
.L_18:
        /*0050*/ 	.word	0x00000080
        /*0054*/ 	.word	0x00000001
        /*0058*/ 	.word	0x00000001


	//----- nvinfo : EIATTR_CBANK_PARAM_SIZE
	.align		4
.L_19:
        /*005c*/ 	.byte	0x03, 0x19
        /*005e*/ 	.short	0x0014


	//----- nvinfo : EIATTR_PARAM_CBANK
	.align		4
        /*0060*/ 	.byte	0x04, 0x0a
        /*0062*/ 	.short	(.L_21 - .L_20)
	.align		4
.L_20:
        /*0064*/ 	.word	index@(.nv.constant0.triton_poi_fused_convolution_leaky_relu_1)
        /*0068*/ 	.short	0x0210
        /*006a*/ 	.short	0x0014


	//----- nvinfo : EIATTR_SW_WAR
	.align		4
.L_21:
        /*006c*/ 	.byte	0x04, 0x36
        /*006e*/ 	.short	(.L_23 - .L_22)
.L_22:
        /*0070*/ 	.word	0x00000008
.L_23:


//--------------------- .nv.callgraph             --------------------------
	.section	.nv.callgraph,"",@"SHT_CUDA_CALLGRAPH"
	.align	4
	.sectionentsize	8
	.align		4
        /*0000*/ 	.word	0x00000000
	.align		4
        /*0004*/ 	.word	0xffffffff
	.align		4
        /*0008*/ 	.word	0x00000000
	.align		4
        /*000c*/ 	.word	0xfffffffe
	.align		4
        /*0010*/ 	.word	0x00000000
	.align		4
        /*0014*/ 	.word	0xfffffffd
	.align		4
        /*0018*/ 	.word	0x00000000
	.align		4
        /*001c*/ 	.word	0xfffffffc


//--------------------- .text.triton_poi_fused_convolution_leaky_relu_1 --------------------------
	.section	.text.triton_poi_fused_convolution_leaky_relu_1,"ax",@progbits
	.align	128
        .global         triton_poi_fused_convolution_leaky_relu_1
        .type           triton_poi_fused_convolution_leaky_relu_1,@function
        .size           triton_poi_fused_convolution_leaky_relu_1,(.L_x_1 - triton_poi_fused_convolution_leaky_relu_1)
        .other          triton_poi_fused_convolution_leaky_relu_1,@"STO_CUDA_ENTRY STV_DEFAULT"
triton_poi_fused_convolution_leaky_relu_1:
.text.triton_poi_fused_convolution_leaky_relu_1:
[----:B------:R-:W0:Y:S02]  /*0000*/  LDC R1, c[0x0][0x28] ;  /* 0x00000a00ff017b82 */ /* 0x000e240000000800 */
[----:B------:R-:W1:Y:S01]  /*0010*/  S2R R0, SR_TID.X ;  /* 0x0000000000007919 */ /* 0x000e620000002100 */
[----:B------:R-:W2:Y:S01]  /*0020*/  LDC.64 R4, c[0x0][0x218] ;  /* 0x00008600ff047b82 */ /* 0x000ea20000000a00 */
[----:B------:R-:W-:Y:S01]  /*0030*/  ULDC.64 UR4, c[0x0][0x208] ;  /* 0x0000820000047ab9 */ /* 0x000fe20000000a00 */
[----:B------:R-:W3:Y:S01]  /*0040*/  S2R R7, SR_CTAID.X ;  /* 0x0000000000077919 */ /* 0x000ee20000002500 */
[----:B-1----:R-:W-:Y:S02]  /*0050*/  LOP3.LUT R0, R0, 0x7f, RZ, 0xc0, !PT ;  /* 0x0000007f00007812 */ /* 0x002fe400078ec0ff */
[----:B---3--:R-:W-:-:S03]  /*0060*/  SHF.R.S32.HI R2, RZ, 0x18, R7 ;  /* 0x00000018ff027819 */ /* 0x008fc60000011407 */
[----:B------:R-:W-:Y:S01]  /*0070*/  IMAD R7, R7, 0x80, R0 ;  /* 0x0000008007077824 */ /* 0x000fe200078e0200 */
[----:B------:R-:W-:Y:S02]  /*0080*/  SGXT R0, R2, 0x1 ;  /* 0x000000010200781a */ /* 0x000fe40000000200 */
[----:B------:R-:W1:Y:S02]  /*0090*/  LDC.64 R2, c[0x0][0x210] ;  /* 0x00008400ff027b82 */ /* 0x000e640000000a00 */
[----:B------:R-:W-:Y:S02]  /*00a0*/  ISETP.GE.AND P1, PT, R7, 0x1800, PT ;  /* 0x000018000700780c */ /* 0x000fe40003f26270 */
[----:B------:R-:W-:-:S04]  /*00b0*/  LEA.HI R0, R0, R7, RZ, 0x4 ;  /* 0x0000000700007211 */ /* 0x000fc800078f20ff */
[----:B------:R-:W-:-:S05]  /*00c0*/  SHF.R.S32.HI R0, RZ, 0x4, R0 ;  /* 0x00000004ff007819 */ /* 0x000fca0000011400 */
[----:B------:R-:W-:-:S05]  /*00d0*/  IMAD.HI R6, R0, 0x2aaaaaab, RZ ;  /* 0x2aaaaaab00067827 */ /* 0x000fca00078e02ff */
[----:B------:R-:W-:-:S04]  /*00e0*/  SHF.R.U32.HI R9, RZ, 0x1f, R6 ;  /* 0x0000001fff097819 */ /* 0x000fc80000011606 */
[----:B------:R-:W-:Y:S01]  /*00f0*/  LEA.HI R9, R6, R9, RZ, 0x1c ;  /* 0x0000000906097211 */ /* 0x000fe200078fe0ff */
[----:B-1----:R-:W-:-:S04]  /*0100*/  IMAD.WIDE R2, R7, 0x4, R2 ;  /* 0x0000000407027825 */ /* 0x002fc800078e0202 */
[----:B------:R-:W-:Y:S02]  /*0110*/  IMAD R9, R9, -0x60, R0 ;  /* 0xffffffa009097824 */ /* 0x000fe400078e0200 */
[----:B------:R-:W-:Y:S02]  /*0120*/  IMAD.MOV.U32 R0, RZ, RZ, RZ ;  /* 0x000000ffff007224 */ /* 0x000fe400078e00ff */
[----:B------:R-:W-:Y:S02]  /*0130*/  IMAD.MOV.U32 R7, RZ, RZ, RZ ;  /* 0x000000ffff077224 */ /* 0x000fe400078e00ff */
[----:B--2---:R-:W-:Y:S02]  /*0140*/  IMAD.WIDE R4, R9, 0x4, R4 ;  /* 0x0000000409047825 */ /* 0x004fe400078e0204 */
[----:B------:R-:W2:Y:S04]  /*0150*/  @!P1 LDG.E R0, desc[UR4][R2.64] ;  /* 0x0000000402009981 */ /* 0x000ea8000c1e1900 */
[----:B------:R-:W2:Y:S02]  /*0160*/  @!P1 LDG.E.EL R7, desc[UR4][R4.64] ;  /* 0x0000000404079981 */ /* 0x000ea4000c2e1900 */
[----:B--2---:R-:W-:Y:S01]  /*0170*/  FSETP.GT.AND P0, PT, R0, -R7, PT ;  /* 0x800000070000720b */ /* 0x004fe20003f04000 */
[----:B------:R-:W-:-:S12]  /*0180*/  FADD R7, R7, R0 ;  /* 0x0000000007077221 */ /* 0x000fd80000000000 */
[----:B------:R-:W-:Y:S01]  /*0190*/  @!P0 FMUL R7, R7, 0.10000000149011611938 ;  /* 0x3dcccccd07078820 */ /* 0x000fe20000400000 */
[----:B------:R-:W-:Y:S06]  /*01a0*/  @P1 EXIT ;  /* 0x000000000000194d */ /* 0x000fec0003800000 */
[----:B------:R-:W-:Y:S01]  /*01b0*/  STG.E desc[UR4][R2.64], R7 ;  /* 0x0000000702007986 */ /* 0x000fe2000c101904 */
[----:B------:R-:W-:Y:S05]  /*01c0*/  EXIT ;  /* 0x000000000000794d */ /* 0x000fea0003800000 */
.L_x_0:
[----:B------:R-:W-:-:S00]  /*01d0*/  BRA `(.L_x_0) ;  /* 0xfffffffc00fc7947 */ /* 0x000fc0000383ffff */
[----:B------:R-:W-:-:S00]  /*01e0*/  NOP ;  /* 0x0000000000007918 */ /* 0x000fc00000000000 */
        /* <DEDUP_REMOVED lines=9> */
.L_x_1:


//--------------------- .nv.constant0.triton_poi_fused_convolution_leaky_relu_1 --------------------------
	.section	.nv.constant0.triton_poi_fused_convolution_leaky_relu_1,"a",@progbits
	.sectionflags	@""
	.align	4
.nv.constant0.triton_poi_fused_convolution_leaky_relu_1:
	.zero		548
